	.headerflags	@"EF_CUDA_TEXMODE_UNIFIED EF_CUDA_64BIT_ADDRESS EF_CUDA_ACCELERATORS EF_CUDA_SM90 EF_CUDA_VIRTUAL_SM(EF_CUDA_SM90)"
	.elftype	@"ET_EXEC"


//--------------------- .nv.info                  --------------------------
	.section	.nv.info,"",@"SHT_CUDA_INFO"
	.align	4


	//----- nvinfo : EIATTR_REGCOUNT
	.align		4
        /*0000*/ 	.byte	0x04, 0x2f
        /*0002*/ 	.short	(.L_3 - .L_2)
	.align		4
.L_2:
        /*0004*/ 	.word	index@(triton_poi_fused__native_batch_norm_legit_no_training_relu_24)
        /*0008*/ 	.word	0x00000016


	//----- nvinfo : EIATTR_MIN_STACK_SIZE
	.align		4
.L_3:
        /*000c*/ 	.byte	0x04, 0x12
        /*000e*/ 	.short	(.L_5 - .L_4)
	.align		4
.L_4:
        /*0010*/ 	.word	index@(triton_poi_fused__native_batch_norm_legit_no_training_relu_24)
        /*0014*/ 	.word	0x00000000


	//----- nvinfo : EIATTR_FRAME_SIZE
	.align		4
.L_5:
        /*0018*/ 	.byte	0x04, 0x11
        /*001a*/ 	.short	(.L_7 - .L_6)
	.align		4
.L_6:
        /*001c*/ 	.word	index@(triton_poi_fused__native_batch_norm_legit_no_training_relu_24)
        /*0020*/ 	.word	0x00000000


	//----- nvinfo : EIATTR_MIN_STACK_SIZE
	.align		4
.L_7:
        /*0024*/ 	.byte	0x04, 0x12
        /*0026*/ 	.short	(.L_9 - .L_8)
	.align		4
.L_8:
        /*0028*/ 	.word	index@(triton_poi_fused__native_batch_norm_legit_no_training_relu_24)
        /*002c*/ 	.word	0x00000000
.L_9:


//--------------------- .nv.info.triton_poi_fused__native_batch_norm_legit_no_training_relu_24 --------------------------
	.section	.nv.info.triton_poi_fused__native_batch_norm_legit_no_training_relu_24,"",@"SHT_CUDA_INFO"
	.sectionflags	@""
	.align	4


	//----- nvinfo : EIATTR_CUDA_API_VERSION
	.align		4
        /*0000*/ 	.byte	0x04, 0x37
        /*0002*/ 	.short	(.L_11 - .L_10)
.L_10:
        /*0004*/ 	.word	0x0000007c


	//----- nvinfo : EIATTR_KPARAM_INFO
	.align		4
.L_11:
        /*0008*/ 	.byte	0x04, 0x17
        /*000a*/ 	.short	(.L_13 - .L_12)
.L_12:
        /*000c*/ 	.word	0x00000000
        /*0010*/ 	.short	0x0007
        /*0012*/ 	.short	0x0034
        /*0014*/ 	.byte	0x00, 0xf0, 0x11, 0x00


	//----- nvinfo : EIATTR_KPARAM_INFO
	.align		4
.L_13:
        /*0018*/ 	.byte	0x04, 0x17
        /*001a*/ 	.short	(.L_15 - .L_14)
.L_14:
        /*001c*/ 	.word	0x00000000
        /*0020*/ 	.short	0x0006
        /*0022*/ 	.short	0x0030
        /*0024*/ 	.byte	0x00, 0xf0, 0x11, 0x00


	//----- nvinfo : EIATTR_KPARAM_INFO
	.align		4
.L_15:
        /*0028*/ 	.byte	0x04, 0x17
        /*002a*/ 	.short	(.L_17 - .L_16)
.L_16:
        /*002c*/ 	.word	0x00000000
        /*0030*/ 	.short	0x0005
        /*0032*/ 	.short	0x0028
        /*0034*/ 	.byte	0x00, 0xf4, 0x21, 0x00


	//----- nvinfo : EIATTR_KPARAM_INFO
	.align		4
.L_17:
        /*0038*/ 	.byte	0x04, 0x17
        /*003a*/ 	.short	(.L_19 - .L_18)
.L_18:
        /*003c*/ 	.word	0x00000000
        /*0040*/ 	.short	0x0004
        /*0042*/ 	.short	0x0020
        /*0044*/ 	.byte	0x00, 0xf4, 0x21, 0x00


	//----- nvinfo : EIATTR_KPARAM_INFO
	.align		4
.L_19:
        /*0048*/ 	.byte	0x04, 0x17
        /*004a*/ 	.short	(.L_21 - .L_20)
.L_20:
        /*004c*/ 	.word	0x00000000
        /*0050*/ 	.short	0x0003
        /*0052*/ 	.short	0x0018
        /*0054*/ 	.byte	0x00, 0xf4, 0x21, 0x00


	//----- nvinfo : EIATTR_KPARAM_INFO
	.align		4
.L_21:
        /*0058*/ 	.byte	0x04, 0x17
        /*005a*/ 	.short	(.L_23 - .L_22)
.L_22:
        /*005c*/ 	.word	0x00000000
        /*0060*/ 	.short	0x0002
        /*0062*/ 	.short	0x0010
        /*0064*/ 	.byte	0x00, 0xf4, 0x21, 0x00


	//----- nvinfo : EIATTR_KPARAM_INFO
	.align		4
.L_23:
        /*0068*/ 	.byte	0x04, 0x17
        /*006a*/ 	.short	(.L_25 - .L_24)
.L_24:
        /*006c*/ 	.word	0x00000000
        /*0070*/ 	.short	0x0001
        /*0072*/ 	.short	0x0008
        /*0074*/ 	.byte	0x00, 0xf4, 0x21, 0x00


	//----- nvinfo : EIATTR_KPARAM_INFO
	.align		4
.L_25:
        /*0078*/ 	.byte	0x04, 0x17
        /*007a*/ 	.short	(.L_27 - .L_26)
.L_26:
        /*007c*/ 	.word	0x00000000
        /*0080*/ 	.short	0x0000
        /*0082*/ 	.short	0x0000
        /*0084*/ 	.byte	0x00, 0xf4, 0x21, 0x00


	//----- nvinfo : EIATTR_SPARSE_MMA_MASK
	.align		4
.L_27:
        /*0088*/ 	.byte	0x03, 0x50
        /*008a*/ 	.short	0x0000


	//----- nvinfo : EIATTR_MAXREG_COUNT
	.align		4
        /*008c*/ 	.byte	0x03, 0x1b
        /*008e*/ 	.short	0x00ff


	//----- nvinfo : EIATTR_EXIT_INSTR_OFFSETS
	.align		4
        /*0090*/ 	.byte	0x04, 0x1c
        /*0092*/ 	.short	(.L_29 - .L_28)


	//   ....[0]....
.L_28:
        /*0094*/ 	.word	0x00000560


	//   ....[1]....
        /*0098*/ 	.word	0x00000620


	//----- nvinfo : EIATTR_REQNTID
	.align		4
.L_29:
        /*009c*/ 	.byte	0x04, 0x10
        /*009e*/ 	.short	(.L_31 - .L_30)
.L_30:
        /*00a0*/ 	.word	0x00000080
        /*00a4*/ 	.word	0x00000001
        /*00a8*/ 	.word	0x00000001


	//----- nvinfo : EIATTR_CBANK_PARAM_SIZE
	.align		4
.L_31:
        /*00ac*/ 	.byte	0x03, 0x19
        /*00ae*/ 	.short	0x0038


	//----- nvinfo : EIATTR_PARAM_CBANK
	.align		4
        /*00b0*/ 	.byte	0x04, 0x0a
        /*00b2*/ 	.short	(.L_33 - .L_32)
	.align		4
.L_32:
        /*00b4*/ 	.word	index@(.nv.constant0.triton_poi_fused__native_batch_norm_legit_no_training_relu_24)
        /*00b8*/ 	.short	0x0210
        /*00ba*/ 	.short	0x0038


	//----- nvinfo : EIATTR_SW_WAR
	.align		4
.L_33:
        /*00bc*/ 	.byte	0x04, 0x36
        /*00be*/ 	.short	(.L_35 - .L_34)
.L_34:
        /*00c0*/ 	.word	0x00000008
.L_35:


//--------------------- .nv.callgraph             --------------------------
	.section	.nv.callgraph,"",@"SHT_CUDA_CALLGRAPH"
	.align	4
	.sectionentsize	8
	.align		4
        /*0000*/ 	.word	0x00000000
	.align		4
        /*0004*/ 	.word	0xffffffff
	.align		4
        /*0008*/ 	.word	0x00000000
	.align		4
        /*000c*/ 	.word	0xfffffffe
	.align		4
        /*0010*/ 	.word	0x00000000
	.align		4
        /*0014*/ 	.word	0xfffffffd
	.align		4
        /*0018*/ 	.word	0x00000000
	.align		4
        /*001c*/ 	.word	0xfffffffc


//--------------------- .nv.constant4             --------------------------
	.section	.nv.constant4,"a",@progbits
	.align	8
	.align		8
.nv.constant4:
        /*0000*/ 	.dword	_$_str
	.align		8
        /*0008*/ 	.dword	_$_str_$_2


//--------------------- .text.triton_poi_fused__native_batch_norm_legit_no_training_relu_24 --------------------------
	.section	.text.triton_poi_fused__native_batch_norm_legit_no_training_relu_24,"ax",@progbits
	.sectionflags	@"SHF_BARRIERS=1"
	.align	128
        .global         triton_poi_fused__native_batch_norm_legit_no_training_relu_24
        .type           triton_poi_fused__native_batch_norm_legit_no_training_relu_24,@function
        .size           triton_poi_fused__native_batch_norm_legit_no_training_relu_24,(.L_x_1 - triton_poi_fused__native_batch_norm_legit_no_training_relu_24)
        .other          triton_poi_fused__native_batch_norm_legit_no_training_relu_24,@"STO_CUDA_ENTRY STV_DEFAULT"
triton_poi_fused__native_batch_norm_legit_no_training_relu_24:
.text.triton_poi_fused__native_batch_norm_legit_no_training_relu_24:
[----:B------:R-:W0:Y:S01]  /*0000*/  LDC R1, c[0x0][0x28] ;  /* 0x00000a00ff017b82 */ /* 0x000e220000000800 */
[----:B------:R-:W1:Y:S07]  /*0010*/  S2R R12, SR_TID.X ;  /* 0x00000000000c7919 */ /* 0x000e6e0000002100 */
[----:B------:R-:W2:Y:S01]  /*0020*/  LDC.64 R2, c[0x0][0x220] ;  /* 0x00008800ff027b82 */ /* 0x000ea20000000a00 */
[----:B------:R-:W-:Y:S01]  /*0030*/  ULDC.64 UR6, c[0x0][0x208] ;  /* 0x0000820000067ab9 */ /* 0x000fe20000000a00 */
[----:B------:R-:W3:Y:S01]  /*0040*/  S2R R0, SR_CTAID.Y ;  /* 0x0000000000007919 */ /* 0x000ee20000002600 */
[----:B------:R-:W4:Y:S05]  /*0050*/  S2R R7, SR_CTAID.X ;  /* 0x0000000000077919 */ /* 0x000f2a0000002500 */
[----:B------:R-:W5:Y:S08]  /*0060*/  LDC.64 R14, c[0x0][0x218] ;  /* 0x00008600ff0e7b82 */ /* 0x000f700000000a00 */
[----:B------:R-:W4:Y:S08]  /*0070*/  LDC.64 R8, c[0x0][0x228] ;  /* 0x00008a00ff087b82 */ /* 0x000f300000000a00 */
[----:B------:R-:W4:Y:S01]  /*0080*/  LDC.64 R10, c[0x0][0x230] ;  /* 0x00008c00ff0a7b82 */ /* 0x000f220000000a00 */
[----:B-1----:R-:W-:Y:S01]  /*0090*/  IMAD.SHL.U32 R13, R12, 0x2, RZ ;  /* 0x000000020c0d7824 */ /* 0x002fe200078e00ff */
[----:B---3--:R-:W-:-:S04]  /*00a0*/  SHF.R.S32.HI R6, RZ, 0x17, R0 ;  /* 0x00000017ff067819 */ /* 0x008fc80000011400 */
[----:B------:R-:W-:Y:S02]  /*00b0*/  LOP3.LUT R13, R13, 0xfe, RZ, 0xc0, !PT ;  /* 0x000000fe0d0d7812 */ /* 0x000fe400078ec0ff */
[----:B------:R-:W-:Y:S02]  /*00c0*/  SGXT R6, R6, 0x1 ;  /* 0x000000010606781a */ /* 0x000fe40000000200 */
[----:B------:R-:W-:-:S04]  /*00d0*/  PRMT R17, R13, 0x6540, R0 ;  /* 0x000065400d117816 */ /* 0x000fc80000000000 */
[----:B------:R-:W-:-:S04]  /*00e0*/  LEA.HI R16, R6, R17, RZ, 0x8 ;  /* 0x0000001106107211 */ /* 0x000fc800078f40ff */
[----:B------:R-:W-:-:S05]  /*00f0*/  LOP3.LUT R4, R16, 0xffffff00, RZ, 0xc0, !PT ;  /* 0xffffff0010047812 */ /* 0x000fca00078ec0ff */
[----:B------:R-:W-:Y:S02]  /*0100*/  IMAD.IADD R17, R17, 0x1, -R4 ;  /* 0x0000000111117824 */ /* 0x000fe400078e0a04 */
[----:B------:R-:W1:Y:S02]  /*0110*/  LDC.64 R4, c[0x0][0x210] ;  /* 0x00008400ff047b82 */ /* 0x000e640000000a00 */
[----:B--2---:R-:W-:-:S06]  /*0120*/  IMAD.WIDE R2, R17, 0x4, R2 ;  /* 0x0000000411027825 */ /* 0x004fcc00078e0202 */
[----:B------:R-:W2:Y:S01]  /*0130*/  LDG.E.EL.64 R2, desc[UR6][R2.64] ;  /* 0x0000000602027981 */ /* 0x000ea2000c2e1b00 */
[----:B------:R-:W-:Y:S01]  /*0140*/  SHF.R.S32.HI R16, RZ, 0x8, R16 ;  /* 0x00000008ff107819 */ /* 0x000fe20000011410 */
[----:B-----5:R-:W-:Y:S01]  /*0150*/  IMAD.WIDE R14, R17, 0x4, R14 ;  /* 0x00000004110e7825 */ /* 0x020fe200078e020e */
[C---:B----4-:R-:W-:Y:S02]  /*0160*/  LEA R19, R7.reuse, R17, 0x8 ;  /* 0x0000001107137211 */ /* 0x050fe400078e40ff */
[----:B------:R-:W-:-:S03]  /*0170*/  ISETP.GE.AND P0, PT, R7, 0x19, PT ;  /* 0x000000190700780c */ /* 0x000fc60003f06270 */
[----:B------:R-:W-:Y:S01]  /*0180*/  IMAD R19, R16, 0x1900, R19 ;  /* 0x0000190010137824 */ /* 0x000fe200078e0213 */
[----:B------:R-:W3:Y:S03]  /*0190*/  LDG.E.EL.64 R14, desc[UR6][R14.64] ;  /* 0x000000060e0e7981 */ /* 0x000ee6000c2e1b00 */
[----:B-1----:R-:W-:Y:S01]  /*01a0*/  IMAD.WIDE R18, R19, 0x4, R4 ;  /* 0x0000000413127825 */ /* 0x002fe200078e0204 */
[----:B------:R-:W-:-:S03]  /*01b0*/  CS2R R4, SRZ ;  /* 0x0000000000047805 */ /* 0x000fc6000001ff00 */
[----:B0-----:R-:W-:-:S03]  /*01c0*/  IMAD.WIDE R8, R17, 0x4, R8 ;  /* 0x0000000411087825 */ /* 0x001fc600078e0208 */
[----:B------:R-:W3:Y:S01]  /*01d0*/  @!P0 LDG.E.EL.64 R4, desc[UR6][R18.64] ;  /* 0x0000000612048981 */ /* 0x000ee2000c2e1b00 */
[----:B------:R-:W-:-:S03]  /*01e0*/  IMAD.WIDE R10, R17, 0x4, R10 ;  /* 0x00000004110a7825 */ /* 0x000fc600078e020a */
[----:B------:R-:W4:Y:S04]  /*01f0*/  LDG.E.EL.64 R8, desc[UR6][R8.64] ;  /* 0x0000000608087981 */ /* 0x000f28000c2e1b00 */
[----:B------:R-:W4:Y:S01]  /*0200*/  LDG.E.EL.64 R10, desc[UR6][R10.64] ;  /* 0x000000060a0a7981 */ /* 0x000f22000c2e1b00 */
[----:B------:R-:W0:Y:S01]  /*0210*/  S2UR UR5, SR_CgaCtaId ;  /* 0x00000000000579c3 */ /* 0x000e220000008800 */
[----:B------:R-:W-:Y:S02]  /*0220*/  UMOV UR4, 0x400 ;  /* 0x0000040000047882 */ /* 0x000fe40000000000 */
[----:B0-----:R-:W-:-:S06]  /*0230*/  UPRMT UR4, UR5, 0x654, UR4 ;  /* 0x0000065405047896 */ /* 0x001fcc0008000004 */
[----:B------:R-:W-:Y:S01]  /*0240*/  LEA R13, R13, UR4, 0x3 ;  /* 0x000000040d0d7c11 */ /* 0x000fe2000f8e18ff */
[----:B--2---:R-:W-:Y:S01]  /*0250*/  FADD R2, R2, 9.9999997473787516356e-06 ;  /* 0x3727c5ac02027421 */ /* 0x004fe20000000000 */
[----:B------:R-:W-:-:S03]  /*0260*/  FADD R3, R3, 9.9999997473787516356e-06 ;  /* 0x3727c5ac03037421 */ /* 0x000fc60000000000 */
[----:B------:R-:W0:Y:S08]  /*0270*/  MUFU.SQRT R16, R2 ;  /* 0x0000000200107308 */ /* 0x000e300000002000 */
[----:B------:R-:W1:Y:S01]  /*0280*/  MUFU.SQRT R17, R3 ;  /* 0x0000000300117308 */ /* 0x000e620000002000 */
[C---:B0-----:R-:W-:Y:S02]  /*0290*/  FSETP.GT.AND P1, PT, R16.reuse, 8.50705917302346158658e+37, PT ;  /* 0x7e8000001000780b */ /* 0x041fe40003f24000 */
[----:B------:R-:W-:-:S02]  /*02a0*/  FSETP.GEU.AND P3, PT, R16, 1.175494350822287508e-38, PT ;  /* 0x008000001000780b */ /* 0x000fc40003f6e000 */
[C---:B-1----:R-:W-:Y:S02]  /*02b0*/  FSETP.GT.AND P2, PT, R17.reuse, 8.50705917302346158658e+37, PT ;  /* 0x7e8000001100780b */ /* 0x042fe40003f44000 */
[----:B------:R-:W-:-:S07]  /*02c0*/  FSETP.GEU.AND P4, PT, R17, 1.175494350822287508e-38, PT ;  /* 0x008000001100780b */ /* 0x000fce0003f8e000 */
[----:B------:R-:W-:-:S04]  /*02d0*/  @P1 FMUL R16, R16, 0.25 ;  /* 0x3e80000010101820 */ /* 0x000fc80000400000 */
[----:B------:R-:W-:Y:S01]  /*02e0*/  @!P3 FMUL R16, R16, 16777216 ;  /* 0x4b8000001010b820 */ /* 0x000fe20000400000 */
[----:B------:R-:W-:-:S04]  /*02f0*/  @P2 FMUL R17, R17, 0.25 ;  /* 0x3e80000011112820 */ /* 0x000fc80000400000 */
[----:B------:R-:W-:Y:S01]  /*0300*/  @!P4 FMUL R17, R17, 16777216 ;  /* 0x4b8000001111c820 */ /* 0x000fe20000400000 */
[----:B------:R-:W0:Y:S01]  /*0310*/  MUFU.RCP R16, R16 ;  /* 0x0000001000107308 */ /* 0x000e220000001000 */
[----:B------:R-:W-:-:S07]  /*0320*/  IMAD.MOV.U32 R2, RZ, RZ, 0x3e800000 ;  /* 0x3e800000ff027424 */ /* 0x000fce00078e00ff */
[----:B------:R-:W1:Y:S01]  /*0330*/  MUFU.RCP R17, R17 ;  /* 0x0000001100117308 */ /* 0x000e620000001000 */
[C---:B------:R-:W-:Y:S02]  /*0340*/  FSEL R3, R2.reuse, 1, P1 ;  /* 0x3f80000002037808 */ /* 0x040fe40000800000 */
[----:B------:R-:W-:-:S03]  /*0350*/  FSEL R2, R2, 1, P2 ;  /* 0x3f80000002027808 */ /* 0x000fc60001000000 */
[----:B------:R-:W-:Y:S02]  /*0360*/  @!P3 FMUL R3, R3, 16777216 ;  /* 0x4b8000000303b820 */ /* 0x000fe40000400000 */
[----:B------:R-:W-:Y:S01]  /*0370*/  @!P4 FMUL R2, R2, 16777216 ;  /* 0x4b8000000202c820 */ /* 0x000fe20000400000 */
[----:B---3--:R-:W-:Y:S01]  /*0380*/  FADD R4, -R14, R4 ;  /* 0x000000040e047221 */ /* 0x008fe20000000100 */
[----:B0-----:R-:W-:Y:S01]  /*0390*/  FMUL R3, R16, R3 ;  /* 0x0000000310037220 */ /* 0x001fe20000400000 */
[----:B------:R-:W-:Y:S01]  /*03a0*/  FADD R5, -R15, R5 ;  /* 0x000000050f057221 */ /* 0x000fe20000000100 */
[----:B-1----:R-:W-:Y:S02]  /*03b0*/  FMUL R2, R17, R2 ;  /* 0x0000000211027220 */ /* 0x002fe40000400000 */
[----:B------:R-:W-:Y:S02]  /*03c0*/  FMUL R3, R4, R3 ;  /* 0x0000000304037220 */ /* 0x000fe40000400000 */
[----:B------:R-:W-:-:S02]  /*03d0*/  FMUL R2, R5, R2 ;  /* 0x0000000205027220 */ /* 0x000fc40000400000 */
[----:B----4-:R-:W-:Y:S02]  /*03e0*/  FFMA R3, R8, R3, R10 ;  /* 0x0000000308037223 */ /* 0x010fe4000000000a */
[----:B------:R-:W-:-:S03]  /*03f0*/  FFMA R2, R9, R2, R11 ;  /* 0x0000000209027223 */ /* 0x000fc6000000000b */
[C---:B------:R-:W-:Y:S02]  /*0400*/  FSETP.GEU.AND P1, PT, R3.reuse, RZ, PT ;  /* 0x000000ff0300720b */ /* 0x040fe40003f2e000 */
[C---:B------:R-:W-:Y:S02]  /*0410*/  FSETP.GEU.AND P2, PT, R2.reuse, RZ, PT ;  /* 0x000000ff0200720b */ /* 0x040fe40003f4e000 */
[----:B------:R-:W-:Y:S02]  /*0420*/  FSEL R10, R3, RZ, P1 ;  /* 0x000000ff030a7208 */ /* 0x000fe40000800000 */
[----:B------:R-:W-:Y:S02]  /*0430*/  FSEL R11, R2, RZ, P2 ;  /* 0x000000ff020b7208 */ /* 0x000fe40001000000 */
[----:B------:R-:W-:Y:S01]  /*0440*/  LOP3.LUT R9, R12, 0x7f, RZ, 0xc0, !PT ;  /* 0x0000007f0c097812 */ /* 0x000fe200078ec0ff */
[----:B------:R-:W-:Y:S01]  /*0450*/  STS [R13], R10 ;  /* 0x0000000a0d007388 */ /* 0x000fe20000000800 */
[----:B------:R-:W0:Y:S03]  /*0460*/  LDC.64 R2, c[0x0][0x238] ;  /* 0x00008e00ff027b82 */ /* 0x000e260000000a00 */
[----:B------:R-:W-:Y:S01]  /*0470*/  STS [R13+0x8], R11 ;  /* 0x0000080b0d007388 */ /* 0x000fe20000000800 */
[----:B------:R-:W-:-:S04]  /*0480*/  LEA R12, R9, UR4, 0x3 ;  /* 0x00000004090c7c11 */ /* 0x000fc8000f8e18ff */
[----:B------:R-:W-:Y:S01]  /*0490*/  BAR.SYNC.DEFER_BLOCKING 0x0 ;  /* 0x0000000000007b1d */ /* 0x000fe20000010000 */
[----:B------:R-:W-:-:S04]  /*04a0*/  PRMT R5, R9, 0x6540, R0 ;  /* 0x0000654009057816 */ /* 0x000fc80000000000 */
[----:B------:R-:W-:Y:S01]  /*04b0*/  LEA.HI R4, R6, R5, RZ, 0x8 ;  /* 0x0000000506047211 */ /* 0x000fe200078f40ff */
[----:B------:R-:W1:Y:S03]  /*04c0*/  LDS R15, [R12] ;  /* 0x000000000c0f7984 */ /* 0x000e660000000800 */
[----:B------:R-:W-:-:S04]  /*04d0*/  LOP3.LUT R8, R4, 0xffffff00, RZ, 0xc0, !PT ;  /* 0xffffff0004087812 */ /* 0x000fc800078ec0ff */
[----:B------:R-:W-:Y:S02]  /*04e0*/  IADD3 R8, R5, -R8, RZ ;  /* 0x8000000805087210 */ /* 0x000fe40007ffe0ff */
[----:B------:R-:W-:-:S03]  /*04f0*/  SHF.R.S32.HI R4, RZ, 0x8, R4 ;  /* 0x00000008ff047819 */ /* 0x000fc60000011404 */
[----:B------:R-:W-:-:S04]  /*0500*/  IMAD R5, R8, 0x19, R7 ;  /* 0x0000001908057824 */ /* 0x000fc800078e0207 */
[----:B------:R-:W-:Y:S01]  /*0510*/  IMAD R5, R4, 0x9600, R5 ;  /* 0x0000960004057824 */ /* 0x000fe200078e0205 */
[----:B------:R-:W-:-:S03]  /*0520*/  LOP3.LUT R8, R9, 0x80, RZ, 0xfc, !PT ;  /* 0x0000008009087812 */ /* 0x000fc600078efcff */
[----:B0-----:R-:W-:Y:S01]  /*0530*/  IMAD.WIDE R4, R5, 0x4, R2 ;  /* 0x0000000405047825 */ /* 0x001fe200078e0202 */
[----:B------:R-:W-:-:S04]  /*0540*/  LEA R8, R8, UR4, 0x3 ;  /* 0x0000000408087c11 */ /* 0x000fc8000f8e18ff */
[----:B-1----:R0:W-:Y:S02]  /*0550*/  @!P0 STG.E desc[UR6][R4.64], R15 ;  /* 0x0000000f04008986 */ /* 0x0021e4000c101906 */
[----:B0-----:R-:W-:Y:S05]  /*0560*/  @P0 EXIT ;  /* 0x000000000000094d */ /* 0x001fea0003800000 */
[----:B0-----:R-:W0:Y:S01]  /*0570*/  LDS R5, [R8] ;  /* 0x0000000008057984 */ /* 0x001e220000000800 */
[----:B------:R-:W-:-:S05]  /*0580*/  IMAD.SHL.U32 R0, R0, 0x100, RZ ;  /* 0x0000010000007824 */ /* 0x000fca00078e00ff */
[----:B------:R-:W-:-:S04]  /*0590*/  LOP3.LUT R9, R0, 0x80, R9, 0xfe, !PT ;  /* 0x0000008000097812 */ /* 0x000fc800078efe09 */
[----:B------:R-:W-:-:S04]  /*05a0*/  LEA.HI R6, R6, R9, RZ, 0x8 ;  /* 0x0000000906067211 */ /* 0x000fc800078f40ff */
[----:B------:R-:W-:Y:S02]  /*05b0*/  LOP3.LUT R0, R6, 0xffffff00, RZ, 0xc0, !PT ;  /* 0xffffff0006007812 */ /* 0x000fe400078ec0ff */
[----:B------:R-:W-:Y:S02]  /*05c0*/  SHF.R.S32.HI R6, RZ, 0x8, R6 ;  /* 0x00000008ff067819 */ /* 0x000fe40000011406 */
[----:B------:R-:W-:-:S05]  /*05d0*/  IADD3 R0, R9, -R0, RZ ;  /* 0x8000000009007210 */ /* 0x000fca0007ffe0ff */
[----:B------:R-:W-:-:S04]  /*05e0*/  IMAD R7, R0, 0x19, R7 ;  /* 0x0000001900077824 */ /* 0x000fc800078e0207 */
[----:B------:R-:W-:-:S04]  /*05f0*/  IMAD R7, R6, 0x9600, R7 ;  /* 0x0000960006077824 */ /* 0x000fc800078e0207 */
[----:B------:R-:W-:-:S05]  /*0600*/  IMAD.WIDE R2, R7, 0x4, R2 ;  /* 0x0000000407027825 */ /* 0x000fca00078e0202 */
[----:B0-----:R-:W-:Y:S01]  /*0610*/  STG.E desc[UR6][R2.64], R5 ;  /* 0x0000000502007986 */ /* 0x001fe2000c101906 */
[----:B------:R-:W-:Y:S05]  /*0620*/  EXIT ;  /* 0x000000000000794d */ /* 0x000fea0003800000 */
.L_x_0:
[----:B------:R-:W-:-:S00]  /*0630*/  BRA `(.L_x_0) ;  /* 0xfffffffc00fc7947 */ /* 0x000fc0000383ffff */
[----:B------:R-:W-:-:S00]  /*0640*/  NOP ;  /* 0x0000000000007918 */ /* 0x000fc00000000000 */
        /* <DEDUP_REMOVED lines=11> */
.L_x_1:


//--------------------- .nv.global.init           --------------------------
	.section	.nv.global.init,"aw",@progbits
.nv.global.init:
	.type		_$_str,@object
	.size		_$_str,(_$_str_$_2 - _$_str)
_$_str:
        /*0000*/ 	.byte	0x5f, 0x5f, 0x43, 0x55, 0x44, 0x41, 0x5f, 0x46, 0x54, 0x5a, 0x00
	.type		_$_str_$_2,@object
	.size		_$_str_$_2,(.L_1 - _$_str_$_2)
_$_str_$_2:
        /*000b*/ 	.byte	0x5f, 0x5f, 0x43, 0x55, 0x44, 0x41, 0x5f, 0x50, 0x52, 0x45, 0x43, 0x5f, 0x53, 0x51, 0x52, 0x54
        /*001b*/ 	.byte	0x00
.L_1:


//--------------------- .nv.shared.triton_poi_fused__native_batch_norm_legit_no_training_relu_24 --------------------------
	.section	.nv.shared.triton_poi_fused__native_batch_norm_legit_no_training_relu_24,"aw",@nobits
	.sectionflags	@""
	.align	16
	.zero		1024


//--------------------- .nv.constant0.triton_poi_fused__native_batch_norm_legit_no_training_relu_24 --------------------------
	.section	.nv.constant0.triton_poi_fused__native_batch_norm_legit_no_training_relu_24,"a",@progbits
	.sectionflags	@""
	.align	4
.nv.constant0.triton_poi_fused__native_batch_norm_legit_no_training_relu_24:
	.zero		584
